	.headerflags	@"EF_CUDA_TEXMODE_UNIFIED EF_CUDA_64BIT_ADDRESS EF_CUDA_ACCELERATORS EF_CUDA_SM90 EF_CUDA_VIRTUAL_SM(EF_CUDA_SM90)"
	.elftype	@"ET_EXEC"


//--------------------- .nv.info                  --------------------------
	.section	.nv.info,"",@"SHT_CUDA_INFO"
	.align	4


	//----- nvinfo : EIATTR_REGCOUNT
	.align		4
        /*0000*/ 	.byte	0x04, 0x2f
        /*0002*/ 	.short	(.L_2 - .L_1)
	.align		4
.L_1:
        /*0004*/ 	.word	index@(triton_per_fused__native_batch_norm_legit_convolution_relu_22)
        /*0008*/ 	.word	0x00000028


	//----- nvinfo : EIATTR_MIN_STACK_SIZE
	.align		4
.L_2:
        /*000c*/ 	.byte	0x04, 0x12
        /*000e*/ 	.short	(.L_4 - .L_3)
	.align		4
.L_3:
        /*0010*/ 	.word	index@(triton_per_fused__native_batch_norm_legit_convolution_relu_22)
        /*0014*/ 	.word	0x00000000


	//----- nvinfo : EIATTR_FRAME_SIZE
	.align		4
.L_4:
        /*0018*/ 	.byte	0x04, 0x11
        /*001a*/ 	.short	(.L_6 - .L_5)
	.align		4
.L_5:
        /*001c*/ 	.word	index@(triton_per_fused__native_batch_norm_legit_convolution_relu_22)
        /*0020*/ 	.word	0x00000000


	//----- nvinfo : EIATTR_MIN_STACK_SIZE
	.align		4
.L_6:
        /*0024*/ 	.byte	0x04, 0x12
        /*0026*/ 	.short	(.L_8 - .L_7)
	.align		4
.L_7:
        /*0028*/ 	.word	index@(triton_per_fused__native_batch_norm_legit_convolution_relu_22)
        /*002c*/ 	.word	0x00000000
.L_8:


//--------------------- .nv.info.triton_per_fused__native_batch_norm_legit_convolution_relu_22 --------------------------
	.section	.nv.info.triton_per_fused__native_batch_norm_legit_convolution_relu_22,"",@"SHT_CUDA_INFO"
	.sectionflags	@""
	.align	4


	//----- nvinfo : EIATTR_CUDA_API_VERSION
	.align		4
        /*0000*/ 	.byte	0x04, 0x37
        /*0002*/ 	.short	(.L_10 - .L_9)
.L_9:
        /*0004*/ 	.word	0x0000007c


	//----- nvinfo : EIATTR_KPARAM_INFO
	.align		4
.L_10:
        /*0008*/ 	.byte	0x04, 0x17
        /*000a*/ 	.short	(.L_12 - .L_11)
.L_11:
        /*000c*/ 	.word	0x00000000
        /*0010*/ 	.short	0x0006
        /*0012*/ 	.short	0x002c
        /*0014*/ 	.byte	0x00, 0xf0, 0x11, 0x00


	//----- nvinfo : EIATTR_KPARAM_INFO
	.align		4
.L_12:
        /*0018*/ 	.byte	0x04, 0x17
        /*001a*/ 	.short	(.L_14 - .L_13)
.L_13:
        /*001c*/ 	.word	0x00000000
        /*0020*/ 	.short	0x0005
        /*0022*/ 	.short	0x0028
        /*0024*/ 	.byte	0x00, 0xf0, 0x11, 0x00


	//----- nvinfo : EIATTR_KPARAM_INFO
	.align		4
.L_14:
        /*0028*/ 	.byte	0x04, 0x17
        /*002a*/ 	.short	(.L_16 - .L_15)
.L_15:
        /*002c*/ 	.word	0x00000000
        /*0030*/ 	.short	0x0004
        /*0032*/ 	.short	0x0020
        /*0034*/ 	.byte	0x00, 0xf4, 0x21, 0x00


	//----- nvinfo : EIATTR_KPARAM_INFO
	.align		4
.L_16:
        /*0038*/ 	.byte	0x04, 0x17
        /*003a*/ 	.short	(.L_18 - .L_17)
.L_17:
        /*003c*/ 	.word	0x00000000
        /*0040*/ 	.short	0x0003
        /*0042*/ 	.short	0x0018
        /*0044*/ 	.byte	0x00, 0xf4, 0x21, 0x00


	//----- nvinfo : EIATTR_KPARAM_INFO
	.align		4
.L_18:
        /*0048*/ 	.byte	0x04, 0x17
        /*004a*/ 	.short	(.L_20 - .L_19)
.L_19:
        /*004c*/ 	.word	0x00000000
        /*0050*/ 	.short	0x0002
        /*0052*/ 	.short	0x0010
        /*0054*/ 	.byte	0x00, 0xf4, 0x21, 0x00


	//----- nvinfo : EIATTR_KPARAM_INFO
	.align		4
.L_20:
        /*0058*/ 	.byte	0x04, 0x17
        /*005a*/ 	.short	(.L_22 - .L_21)
.L_21:
        /*005c*/ 	.word	0x00000000
        /*0060*/ 	.short	0x0001
        /*0062*/ 	.short	0x0008
        /*0064*/ 	.byte	0x00, 0xf4, 0x21, 0x00


	//----- nvinfo : EIATTR_KPARAM_INFO
	.align		4
.L_22:
        /*0068*/ 	.byte	0x04, 0x17
        /*006a*/ 	.short	(.L_24 - .L_23)
.L_23:
        /*006c*/ 	.word	0x00000000
        /*0070*/ 	.short	0x0000
        /*0072*/ 	.short	0x0000
        /*0074*/ 	.byte	0x00, 0xf4, 0x21, 0x00


	//----- nvinfo : EIATTR_SPARSE_MMA_MASK
	.align		4
.L_24:
        /*0078*/ 	.byte	0x03, 0x50
        /*007a*/ 	.short	0x0000


	//----- nvinfo : EIATTR_MAXREG_COUNT
	.align		4
        /*007c*/ 	.byte	0x03, 0x1b
        /*007e*/ 	.short	0x00ff


	//----- nvinfo : EIATTR_COOP_GROUP_MASK_REGIDS
	.align		4
        /*0080*/ 	.byte	0x04, 0x29
        /*0082*/ 	.short	(.L_26 - .L_25)


	//   ....[0]....
.L_25:
        /*0084*/ 	.word	0xffffffff


	//   ....[1]....
        /*0088*/ 	.word	0xffffffff


	//   ....[2]....
        /*008c*/ 	.word	0xffffffff


	//   ....[3]....
        /*0090*/ 	.word	0xffffffff


	//   ....[4]....
        /*0094*/ 	.word	0xffffffff


	//   ....[5]....
        /*0098*/ 	.word	0xffffffff


	//   ....[6]....
        /*009c*/ 	.word	0xffffffff


	//   ....[7]....
        /*00a0*/ 	.word	0xffffffff


	//   ....[8]....
        /*00a4*/ 	.word	0xffffffff


	//   ....[9]....
        /*00a8*/ 	.word	0xffffffff


	//   ....[10]....
        /*00ac*/ 	.word	0xffffffff


	//   ....[11]....
        /*00b0*/ 	.word	0xffffffff


	//   ....[12]....
        /*00b4*/ 	.word	0xffffffff


	//   ....[13]....
        /*00b8*/ 	.word	0xffffffff


	//   ....[14]....
        /*00bc*/ 	.word	0xffffffff


	//   ....[15]....
        /*00c0*/ 	.word	0xffffffff


	//----- nvinfo : EIATTR_COOP_GROUP_INSTR_OFFSETS
	.align		4
.L_26:
        /*00c4*/ 	.byte	0x04, 0x28
        /*00c6*/ 	.short	(.L_28 - .L_27)


	//   ....[0]....
.L_27:
        /*00c8*/ 	.word	0x00000420


	//   ....[1]....
        /*00cc*/ 	.word	0x00000430


	//   ....[2]....
        /*00d0*/ 	.word	0x00000450


	//   ....[3]....
        /*00d4*/ 	.word	0x00000470


	//   ....[4]....
        /*00d8*/ 	.word	0x00000490


	//   ....[5]....
        /*00dc*/ 	.word	0x000004b0


	//   ....[6]....
        /*00e0*/ 	.word	0x000004d0


	//   ....[7]....
        /*00e4*/ 	.word	0x000004f0


	//   ....[8]....
        /*00e8*/ 	.word	0x000005e0


	//   ....[9]....
        /*00ec*/ 	.word	0x00000650


	//   ....[10]....
        /*00f0*/ 	.word	0x00000670


	//   ....[11]....
        /*00f4*/ 	.word	0x00000690


	//   ....[12]....
        /*00f8*/ 	.word	0x000006b0


	//   ....[13]....
        /*00fc*/ 	.word	0x000006d0


	//   ....[14]....
        /*0100*/ 	.word	0x00000770


	//   ....[15]....
        /*0104*/ 	.word	0x00000780


	//----- nvinfo : EIATTR_EXIT_INSTR_OFFSETS
	.align		4
.L_28:
        /*0108*/ 	.byte	0x04, 0x1c
        /*010a*/ 	.short	(.L_30 - .L_29)


	//   ....[0]....
.L_29:
        /*010c*/ 	.word	0x00000ae0


	//   ....[1]....
        /*0110*/ 	.word	0x00000b10


	//----- nvinfo : EIATTR_REQNTID
	.align		4
.L_30:
        /*0114*/ 	.byte	0x04, 0x10
        /*0116*/ 	.short	(.L_32 - .L_31)
.L_31:
        /*0118*/ 	.word	0x00000100
        /*011c*/ 	.word	0x00000001
        /*0120*/ 	.word	0x00000001


	//----- nvinfo : EIATTR_CBANK_PARAM_SIZE
	.align		4
.L_32:
        /*0124*/ 	.byte	0x03, 0x19
        /*0126*/ 	.short	0x0030


	//----- nvinfo : EIATTR_PARAM_CBANK
	.align		4
        /*0128*/ 	.byte	0x04, 0x0a
        /*012a*/ 	.short	(.L_34 - .L_33)
	.align		4
.L_33:
        /*012c*/ 	.word	index@(.nv.constant0.triton_per_fused__native_batch_norm_legit_convolution_relu_22)
        /*0130*/ 	.short	0x0210
        /*0132*/ 	.short	0x0030


	//----- nvinfo : EIATTR_SW_WAR
	.align		4
.L_34:
        /*0134*/ 	.byte	0x04, 0x36
        /*0136*/ 	.short	(.L_36 - .L_35)
.L_35:
        /*0138*/ 	.word	0x00000008
.L_36:


//--------------------- .nv.callgraph             --------------------------
	.section	.nv.callgraph,"",@"SHT_CUDA_CALLGRAPH"
	.align	4
	.sectionentsize	8
	.align		4
        /*0000*/ 	.word	0x00000000
	.align		4
        /*0004*/ 	.word	0xffffffff
	.align		4
        /*0008*/ 	.word	0x00000000
	.align		4
        /*000c*/ 	.word	0xfffffffe
	.align		4
        /*0010*/ 	.word	0x00000000
	.align		4
        /*0014*/ 	.word	0xfffffffd
	.align		4
        /*0018*/ 	.word	0x00000000
	.align		4
        /*001c*/ 	.word	0xfffffffc


//--------------------- .nv.constant4             --------------------------
	.section	.nv.constant4,"a",@progbits
	.align	8
	.align		8
.nv.constant4:
        /*0000*/ 	.dword	_$_str


//--------------------- .text.triton_per_fused__native_batch_norm_legit_convolution_relu_22 --------------------------
	.section	.text.triton_per_fused__native_batch_norm_legit_convolution_relu_22,"ax",@progbits
	.sectionflags	@"SHF_BARRIERS=1"
	.align	128
        .global         triton_per_fused__native_batch_norm_legit_convolution_relu_22
        .type           triton_per_fused__native_batch_norm_legit_convolution_relu_22,@function
        .size           triton_per_fused__native_batch_norm_legit_convolution_relu_22,(.L_x_1 - triton_per_fused__native_batch_norm_legit_convolution_relu_22)
        .other          triton_per_fused__native_batch_norm_legit_convolution_relu_22,@"STO_CUDA_ENTRY STV_DEFAULT"
triton_per_fused__native_batch_norm_legit_convolution_relu_22:
.text.triton_per_fused__native_batch_norm_legit_convolution_relu_22:
[----:B------:R-:W0:Y:S02]  /*0000*/  LDC R1, c[0x0][0x28] ;  /* 0x00000a00ff017b82 */ /* 0x000e240000000800 */
[----:B------:R-:W1:Y:S01]  /*0010*/  S2R R31, SR_TID.X ;  /* 0x00000000001f7919 */ /* 0x000e620000002100 */
[----:B------:R-:W2:Y:S01]  /*0020*/  LDC.64 R2, c[0x0][0x210] ;  /* 0x00008400ff027b82 */ /* 0x000ea20000000a00 */
[----:B------:R-:W3:Y:S07]  /*0030*/  S2R R0, SR_CTAID.X ;  /* 0x0000000000007919 */ /* 0x000eee0000002500 */
[----:B------:R-:W4:Y:S01]  /*0040*/  LDC.64 R16, c[0x0][0x218] ;  /* 0x00008600ff107b82 */ /* 0x000f220000000a00 */
[----:B------:R-:W-:-:S02]  /*0050*/  CS2R R8, SRZ ;  /* 0x0000000000087805 */ /* 0x000fc4000001ff00 */
[----:B------:R-:W-:Y:S01]  /*0060*/  CS2R R10, SRZ ;  /* 0x00000000000a7805 */ /* 0x000fe2000001ff00 */
[----:B------:R-:W-:Y:S01]  /*0070*/  ULDC.64 UR6, c[0x0][0x208] ;  /* 0x0000820000067ab9 */ /* 0x000fe20000000a00 */
[----:B-1----:R-:W-:Y:S02]  /*0080*/  SHF.R.U32.HI R15, RZ, 0x4, R31 ;  /* 0x00000004ff0f7819 */ /* 0x002fe4000001161f */
[----:B------:R-:W-:Y:S02]  /*0090*/  SHF.L.U32 R4, R31, 0x2, RZ ;  /* 0x000000021f047819 */ /* 0x000fe400000006ff */
[----:B---3--:R-:W-:Y:S02]  /*00a0*/  SHF.L.U32 R12, R0, 0x5, RZ ;  /* 0x00000005000c7819 */ /* 0x008fe400000006ff */
[----:B------:R-:W-:Y:S02]  /*00b0*/  SHF.R.S32.HI R5, RZ, 0x1a, R0 ;  /* 0x0000001aff057819 */ /* 0x000fe40000011400 */
[----:B------:R-:W-:-:S02]  /*00c0*/  SGXT.U32 R15, R15, 0x4 ;  /* 0x000000040f0f781a */ /* 0x000fc40000000000 */
[----:B------:R-:W-:Y:S02]  /*00d0*/  SGXT R5, R5, 0x1 ;  /* 0x000000010505781a */ /* 0x000fe40000000200 */
[----:B------:R-:W-:Y:S02]  /*00e0*/  LOP3.LUT R25, R12, R15, RZ, 0xfc, !PT ;  /* 0x0000000f0c197212 */ /* 0x000fe400078efcff */
[----:B------:R-:W-:Y:S02]  /*00f0*/  LOP3.LUT R0, R12, 0x10, R15, 0xfe, !PT ;  /* 0x000000100c007812 */ /* 0x000fe400078efe0f */
[C---:B------:R-:W-:Y:S02]  /*0100*/  LEA.HI R6, R5.reuse, R25, RZ, 0x8 ;  /* 0x0000001905067211 */ /* 0x040fe400078f40ff */
[----:B------:R-:W-:Y:S02]  /*0110*/  LEA.HI R5, R5, R0, RZ, 0x8 ;  /* 0x0000000005057211 */ /* 0x000fe400078f40ff */
[----:B------:R-:W-:-:S02]  /*0120*/  LOP3.LUT R6, R6, 0xffffff00, RZ, 0xc0, !PT ;  /* 0xffffff0006067812 */ /* 0x000fc400078ec0ff */
[----:B------:R-:W-:Y:S02]  /*0130*/  LOP3.LUT R4, R4, 0x3c, RZ, 0xc0, !PT ;  /* 0x0000003c04047812 */ /* 0x000fe400078ec0ff */
[----:B------:R-:W-:Y:S02]  /*0140*/  ISETP.GE.AND P2, PT, R25, 0x400, PT ;  /* 0x000004001900780c */ /* 0x000fe40003f46270 */
[----:B------:R-:W-:Y:S02]  /*0150*/  ISETP.GE.AND P1, PT, R0, 0x400, PT ;  /* 0x000004000000780c */ /* 0x000fe40003f26270 */
[----:B------:R-:W-:Y:S02]  /*0160*/  LOP3.LUT R5, R5, 0xffffff00, RZ, 0xc0, !PT ;  /* 0xffffff0005057812 */ /* 0x000fe400078ec0ff */
[----:B------:R-:W-:Y:S02]  /*0170*/  IADD3 R19, R25, -R6, RZ ;  /* 0x8000000619137210 */ /* 0x000fe40007ffe0ff */
[----:B------:R-:W-:-:S02]  /*0180*/  CS2R R6, SRZ ;  /* 0x0000000000067805 */ /* 0x000fc4000001ff00 */
[-C--:B------:R-:W-:Y:S02]  /*0190*/  LEA R25, R25, R4.reuse, 0x6 ;  /* 0x0000000419197211 */ /* 0x080fe400078e30ff */
[----:B------:R-:W-:Y:S02]  /*01a0*/  LEA R13, R0, R4, 0x6 ;  /* 0x00000004000d7211 */ /* 0x000fe400078e30ff */
[----:B------:R-:W-:Y:S02]  /*01b0*/  IADD3 R23, R0, -R5, RZ ;  /* 0x8000000500177210 */ /* 0x000fe40007ffe0ff */
[----:B------:R-:W-:Y:S01]  /*01c0*/  CS2R R4, SRZ ;  /* 0x0000000000047805 */ /* 0x000fe2000001ff00 */
[----:B--2---:R-:W-:Y:S01]  /*01d0*/  IMAD.WIDE R20, R25, 0x4, R2 ;  /* 0x0000000419147825 */ /* 0x004fe200078e0202 */
[----:B------:R-:W-:-:S03]  /*01e0*/  HFMA2.MMA R14, -RZ, RZ, 0, 0 ;  /* 0x00000000ff0e7435 */ /* 0x000fc600000001ff */
[----:B------:R-:W-:Y:S01]  /*01f0*/  IMAD.WIDE R2, R13, 0x4, R2 ;  /* 0x000000040d027825 */ /* 0x000fe200078e0202 */
[----:B------:R-:W2:Y:S01]  /*0200*/  @!P2 LDG.E.128 R4, desc[UR6][R20.64] ;  /* 0x000000061404a981 */ /* 0x000ea2000c1e1d00 */
[----:B------:R-:W-:Y:S02]  /*0210*/  MOV R0, RZ ;  /* 0x000000ff00007202 */ /* 0x000fe40000000f00 */
[--C-:B----4-:R-:W-:Y:S01]  /*0220*/  IMAD.WIDE R18, R19, 0x4, R16.reuse ;  /* 0x0000000413127825 */ /* 0x110fe200078e0210 */
[----:B------:R-:W3:Y:S03]  /*0230*/  @!P1 LDG.E.128 R8, desc[UR6][R2.64] ;  /* 0x0000000602089981 */ /* 0x000ee6000c1e1d00 */
[----:B------:R-:W-:Y:S01]  /*0240*/  IMAD.WIDE R16, R23, 0x4, R16 ;  /* 0x0000000417107825 */ /* 0x000fe200078e0210 */
[----:B------:R-:W4:Y:S04]  /*0250*/  @!P2 LDG.E.EL R14, desc[UR6][R18.64] ;  /* 0x00000006120ea981 */ /* 0x000f28000c2e1900 */
[----:B------:R-:W5:Y:S01]  /*0260*/  @!P1 LDG.E.EL R0, desc[UR6][R16.64] ;  /* 0x0000000610009981 */ /* 0x000f62000c2e1900 */
[----:B------:R-:W1:Y:S01]  /*0270*/  S2UR UR5, SR_CgaCtaId ;  /* 0x00000000000579c3 */ /* 0x000e620000008800 */
[----:B------:R-:W-:-:S02]  /*0280*/  UMOV UR4, 0x400 ;  /* 0x0000040000047882 */ /* 0x000fc40000000000 */
[----:B-1----:R-:W-:Y:S01]  /*0290*/  UPRMT UR4, UR5, 0x654, UR4 ;  /* 0x0000065405047896 */ /* 0x002fe20008000004 */
[----:B--2---:R-:W-:Y:S02]  /*02a0*/  SEL R23, R4, RZ, !P2 ;  /* 0x000000ff04177207 */ /* 0x004fe40005000000 */
[----:B------:R-:W-:Y:S02]  /*02b0*/  SEL R5, R5, RZ, !P2 ;  /* 0x000000ff05057207 */ /* 0x000fe40005000000 */
[----:B------:R-:W-:Y:S02]  /*02c0*/  SEL R29, R7, RZ, !P2 ;  /* 0x000000ff071d7207 */ /* 0x000fe40005000000 */
[----:B---3--:R-:W-:Y:S02]  /*02d0*/  SEL R7, R8, RZ, !P1 ;  /* 0x000000ff08077207 */ /* 0x008fe40004800000 */
[----:B------:R-:W-:Y:S01]  /*02e0*/  SEL R33, R9, RZ, !P1 ;  /* 0x000000ff09217207 */ /* 0x000fe20004800000 */
[--C-:B----4-:R-:W-:Y:S01]  /*02f0*/  FADD R9, R5, R14.reuse ;  /* 0x0000000e05097221 */ /* 0x110fe20000000000 */
[----:B------:R-:W-:Y:S01]  /*0300*/  SEL R27, R6, RZ, !P2 ;  /* 0x000000ff061b7207 */ /* 0x000fe20005000000 */
[----:B------:R-:W-:Y:S01]  /*0310*/  FADD R8, R23, R14 ;  /* 0x0000000e17087221 */ /* 0x000fe20000000000 */
[----:B------:R-:W-:Y:S01]  /*0320*/  SEL R35, R10, RZ, !P1 ;  /* 0x000000ff0a237207 */ /* 0x000fe20004800000 */
[--C-:B-----5:R-:W-:Y:S01]  /*0330*/  FADD R5, R33, R0.reuse ;  /* 0x0000000021057221 */ /* 0x120fe20000000000 */
[----:B------:R-:W-:Y:S01]  /*0340*/  FADD R4, R7, R0 ;  /* 0x0000000007047221 */ /* 0x000fe20000000000 */
[----:B------:R-:W-:Y:S01]  /*0350*/  SEL R37, R11, RZ, !P1 ;  /* 0x000000ff0b257207 */ /* 0x000fe20004800000 */
[----:B------:R-:W-:Y:S01]  /*0360*/  FADD R10, R27, R14 ;  /* 0x0000000e1b0a7221 */ /* 0x000fe20000000000 */
[----:B------:R-:W-:Y:S01]  /*0370*/  FADD R7, R9, R8 ;  /* 0x0000000809077221 */ /* 0x000fe20000000000 */
[----:B------:R-:W-:Y:S01]  /*0380*/  FADD R6, R35, R0 ;  /* 0x0000000023067221 */ /* 0x000fe20000000000 */
[----:B------:R-:W-:Y:S01]  /*0390*/  FADD R17, R5, R4 ;  /* 0x0000000405117221 */ /* 0x000fe20000000000 */
[----:B------:R-:W-:Y:S01]  /*03a0*/  FADD R11, R29, R14 ;  /* 0x0000000e1d0b7221 */ /* 0x000fe20000000000 */
[----:B------:R-:W-:Y:S01]  /*03b0*/  FADD R14, R10, R7 ;  /* 0x000000070a0e7221 */ /* 0x000fe20000000000 */
[----:B------:R-:W-:Y:S01]  /*03c0*/  FADD R7, R37, R0 ;  /* 0x0000000025077221 */ /* 0x000fe20000000000 */
[----:B------:R-:W-:-:S04]  /*03d0*/  FADD R0, R6, R17 ;  /* 0x0000001106007221 */ /* 0x000fc80000000000 */
[----:B------:R-:W-:Y:S01]  /*03e0*/  FADD R0, R7, R0 ;  /* 0x0000000007007221 */ /* 0x000fe20000000000 */
[----:B------:R-:W-:-:S04]  /*03f0*/  FADD R14, R11, R14 ;  /* 0x0000000e0b0e7221 */ /* 0x000fc80000000000 */
[----:B------:R-:W-:Y:S02]  /*0400*/  FSEL R0, R0, RZ, !P1 ;  /* 0x000000ff00007208 */ /* 0x000fe40004800000 */
[----:B------:R-:W-:-:S03]  /*0410*/  FSEL R14, R14, RZ, !P2 ;  /* 0x000000ff0e0e7208 */ /* 0x000fc60005000000 */
[----:B------:R-:W1:Y:S04]  /*0420*/  SHFL.BFLY PT, R19, R0, 0x8, 0x1f ;  /* 0x0d001f0000137f89 */ /* 0x000e6800000e0000 */
[----:B------:R-:W2:Y:S01]  /*0430*/  SHFL.BFLY PT, R17, R14, 0x8, 0x1f ;  /* 0x0d001f000e117f89 */ /* 0x000ea200000e0000 */
[----:B-1----:R-:W-:-:S05]  /*0440*/  FADD R18, R0, R19 ;  /* 0x0000001300127221 */ /* 0x002fca0000000000 */
[----:B------:R-:W1:Y:S01]  /*0450*/  SHFL.BFLY PT, R19, R18, 0x4, 0x1f ;  /* 0x0c801f0012137f89 */ /* 0x000e6200000e0000 */
[----:B--2---:R-:W-:-:S05]  /*0460*/  FADD R17, R14, R17 ;  /* 0x000000110e117221 */ /* 0x004fca0000000000 */
        /* <DEDUP_REMOVED lines=9> */
[----:B-1----:R-:W-:-:S04]  /*0500*/  FADD R33, R24, R33 ;  /* 0x0000002118217221 */ /* 0x002fc80000000000 */
[C---:B------:R-:W-:Y:S01]  /*0510*/  FFMA R23, R33.reuse, -0.015625, R4 ;  /* 0xbc80000021177823 */ /* 0x040fe20000000004 */
[----:B------:R-:W-:Y:S01]  /*0520*/  FFMA R17, R33, -0.015625, R5 ;  /* 0xbc80000021117823 */ /* 0x000fe20000000005 */
[----:B--2---:R-:W-:Y:S02]  /*0530*/  FADD R27, R19, R0 ;  /* 0x00000000131b7221 */ /* 0x004fe40000000000 */
[----:B------:R-:W-:Y:S01]  /*0540*/  FMUL R0, R23, R23 ;  /* 0x0000001717007220 */ /* 0x000fe20000400000 */
[----:B------:R-:W-:-:S03]  /*0550*/  FFMA R18, R33, -0.015625, R6 ;  /* 0xbc80000021127823 */ /* 0x000fc60000000006 */
[----:B------:R-:W-:Y:S01]  /*0560*/  FFMA R35, R17, R17, R0 ;  /* 0x0000001111237223 */ /* 0x000fe20000000000 */
[----:B------:R-:W-:-:S03]  /*0570*/  FFMA R19, R33, -0.015625, R7 ;  /* 0xbc80000021137823 */ /* 0x000fc60000000007 */
[----:B------:R-:W-:-:S04]  /*0580*/  FFMA R0, R18, R18, R35 ;  /* 0x0000001212007223 */ /* 0x000fc80000000023 */
[----:B------:R-:W-:Y:S01]  /*0590*/  FFMA R0, R19, R19, R0 ;  /* 0x0000001313007223 */ /* 0x000fe20000000000 */
[----:B------:R-:W-:-:S04]  /*05a0*/  FFMA R28, R27, -0.015625, R8 ;  /* 0xbc8000001b1c7823 */ /* 0x000fc80000000008 */
[----:B------:R-:W-:Y:S01]  /*05b0*/  FSEL R0, R0, RZ, !P1 ;  /* 0x000000ff00007208 */ /* 0x000fe20004800000 */
[----:B------:R-:W-:Y:S01]  /*05c0*/  FFMA R30, R27, -0.015625, R9 ;  /* 0xbc8000001b1e7823 */ /* 0x000fe20000000009 */
[----:B------:R-:W-:-:S03]  /*05d0*/  FMUL R29, R28, R28 ;  /* 0x0000001c1c1d7220 */ /* 0x000fc60000400000 */
[----:B------:R-:W1:Y:S01]  /*05e0*/  SHFL.BFLY PT, R35, R0, 0x8, 0x1f ;  /* 0x0d001f0000237f89 */ /* 0x000e6200000e0000 */
[C---:B------:R-:W-:Y:S01]  /*05f0*/  FFMA R14, R27.reuse, -0.015625, R10 ;  /* 0xbc8000001b0e7823 */ /* 0x040fe2000000000a */
[----:B------:R-:W-:Y:S01]  /*0600*/  FFMA R29, R30, R30, R29 ;  /* 0x0000001e1e1d7223 */ /* 0x000fe2000000001d */
[----:B------:R-:W-:-:S03]  /*0610*/  FFMA R16, R27, -0.015625, R11 ;  /* 0xbc8000001b107823 */ /* 0x000fc6000000000b */
[----:B------:R-:W-:-:S04]  /*0620*/  FFMA R29, R14, R14, R29 ;  /* 0x0000000e0e1d7223 */ /* 0x000fc8000000001d */
[----:B------:R-:W-:-:S05]  /*0630*/  FFMA R29, R16, R16, R29 ;  /* 0x00000010101d7223 */ /* 0x000fca000000001d */
[----:B------:R-:W-:-:S05]  /*0640*/  FSEL R29, R29, RZ, !P2 ;  /* 0x000000ff1d1d7208 */ /* 0x000fca0005000000 */
        /* <DEDUP_REMOVED lines=9> */
[----:B-1----:R-:W-:Y:S01]  /*06e0*/  FADD R36, R37, R32 ;  /* 0x0000002025247221 */ /* 0x002fe20000000000 */
[----:B------:R-:W-:-:S05]  /*06f0*/  LEA R32, R15, UR4, 0x2 ;  /* 0x000000040f207c11 */ /* 0x000fca000f8e10ff */
[----:B------:R1:W-:Y:S04]  /*0700*/  STS [R32], R27 ;  /* 0x0000001b20007388 */ /* 0x0003e80000000800 */
[----:B------:R-:W-:Y:S01]  /*0710*/  STS [R32+0x40], R33 ;  /* 0x0000402120007388 */ /* 0x000fe20000000800 */
[----:B------:R-:W-:-:S04]  /*0720*/  LOP3.LUT R0, R31, 0x1f, RZ, 0xc0, !PT ;  /* 0x0000001f1f007812 */ /* 0x000fc800078ec0ff */
[----:B------:R-:W-:Y:S01]  /*0730*/  LEA R15, R0, UR4, 0x2 ;  /* 0x00000004000f7c11 */ /* 0x000fe2000f8e10ff */
[----:B------:R-:W-:Y:S01]  /*0740*/  BAR.SYNC.DEFER_BLOCKING 0x0 ;  /* 0x0000000000007b1d */ /* 0x000fe20000010000 */
[----:B--2---:R-:W-:-:S07]  /*0750*/  FADD R24, R35, R24 ;  /* 0x0000001823187221 */ /* 0x004fce0000000000 */
[----:B-1----:R-:W1:Y:S01]  /*0760*/  LDC.64 R26, c[0x0][0x228] ;  /* 0x00008a00ff1a7b82 */ /* 0x002e620000000a00 */
[----:B------:R-:W2:Y:S04]  /*0770*/  SHFL.BFLY PT, R35, R36, 0x1, 0x1f ;  /* 0x0c201f0024237f89 */ /* 0x000ea800000e0000 */
[----:B------:R-:W3:Y:S04]  /*0780*/  SHFL.BFLY PT, R29, R24, 0x1, 0x1f ;  /* 0x0c201f00181d7f89 */ /* 0x000ee800000e0000 */
[----:B------:R-:W-:Y:S01]  /*0790*/  LDS R0, [R15] ;  /* 0x000000000f007984 */ /* 0x000fe20000000800 */
[----:B--2---:R-:W-:Y:S01]  /*07a0*/  FADD R35, R36, R35 ;  /* 0x0000002324237221 */ /* 0x004fe20000000000 */
[----:B------:R-:W-:Y:S01]  /*07b0*/  BAR.SYNC.DEFER_BLOCKING 0x0 ;  /* 0x0000000000007b1d */ /* 0x000fe20000010000 */
[----:B---3--:R-:W-:-:S05]  /*07c0*/  FADD R34, R24, R29 ;  /* 0x0000001d18227221 */ /* 0x008fca0000000000 */
[----:B------:R-:W-:Y:S04]  /*07d0*/  STS [R32], R34 ;  /* 0x0000002220007388 */ /* 0x000fe80000000800 */
[----:B------:R-:W-:Y:S01]  /*07e0*/  STS [R32+0x40], R35 ;  /* 0x0000402320007388 */ /* 0x000fe20000000800 */
[----:B------:R-:W-:Y:S01]  /*07f0*/  BAR.SYNC.DEFER_BLOCKING 0x0 ;  /* 0x0000000000007b1d */ /* 0x000fe20000010000 */
[----:B------:R-:W-:-:S10]  /*0800*/  HFMA2.MMA R29, -RZ, RZ, 1.125, 0 ;  /* 0x3c800000ff1d7435 */ /* 0x000fd400000001ff */
[-C--:B------:R-:W-:Y:S01]  /*0810*/  FFMA R22, R35, R29.reuse, 9.9999997473787516356e-06 ;  /* 0x3727c5ac23167423 */ /* 0x080fe2000000001d */
[----:B------:R-:W-:Y:S01]  /*0820*/  FFMA R36, R34, R29, 9.9999997473787516356e-06 ;  /* 0x3727c5ac22247423 */ /* 0x000fe2000000001d */
[----:B------:R2:W3:Y:S03]  /*0830*/  LDS R24, [R15] ;  /* 0x000000000f187984 */ /* 0x0004e60000000800 */
[----:B------:R-:W2:Y:S08]  /*0840*/  MUFU.RSQ R33, R36 ;  /* 0x0000002400217308 */ /* 0x000eb00000001400 */
[----:B------:R-:W4:Y:S01]  /*0850*/  MUFU.RSQ R22, R22 ;  /* 0x0000001600167308 */ /* 0x000f220000001400 */
[----:B--2---:R-:W-:Y:S01]  /*0860*/  FMUL R15, R16, R33 ;  /* 0x00000021100f7220 */ /* 0x004fe20000400000 */
[----:B------:R-:W-:Y:S01]  /*0870*/  LOP3.LUT P0, RZ, R31, 0xe0, RZ, 0xc0, !PT ;  /* 0x000000e01fff7812 */ /* 0x000fe2000780c0ff */
[-C--:B----4-:R-:W-:Y:S01]  /*0880*/  FMUL R16, R23, R22.reuse ;  /* 0x0000001617107220 */ /* 0x090fe20000400000 */
[-C--:B------:R-:W-:Y:S01]  /*0890*/  FMUL R17, R17, R22.reuse ;  /* 0x0000001611117220 */ /* 0x080fe20000400000 */
[-C--:B------:R-:W-:Y:S01]  /*08a0*/  FMUL R18, R18, R22.reuse ;  /* 0x0000001612127220 */ /* 0x080fe20000400000 */
[----:B------:R-:W-:-:S02]  /*08b0*/  FMUL R19, R19, R22 ;  /* 0x0000001613137220 */ /* 0x000fc40000400000 */
[----:B------:R-:W2:Y:S01]  /*08c0*/  LDC.64 R22, c[0x0][0x230] ;  /* 0x00008c00ff167b82 */ /* 0x000ea20000000a00 */
[----:B------:R-:W-:Y:S01]  /*08d0*/  LOP3.LUT R31, R12, 0x1f, R31, 0xf8, !PT ;  /* 0x0000001f0c1f7812 */ /* 0x000fe200078ef81f */
[-C--:B------:R-:W-:Y:S01]  /*08e0*/  FMUL R12, R28, R33.reuse ;  /* 0x000000211c0c7220 */ /* 0x080fe20000400000 */
[-C--:B------:R-:W-:Y:S01]  /*08f0*/  FMUL R30, R30, R33.reuse ;  /* 0x000000211e1e7220 */ /* 0x080fe20000400000 */
[----:B------:R-:W-:Y:S01]  /*0900*/  FMUL R14, R14, R33 ;  /* 0x000000210e0e7220 */ /* 0x000fe20000400000 */
[----:B---3--:R-:W-:-:S03]  /*0910*/  FFMA R32, R24, R29, 9.9999997473787516356e-06 ;  /* 0x3727c5ac18207423 */ /* 0x008fc6000000001d */
[----:B------:R-:W3:Y:S01]  /*0920*/  LDC.64 R28, c[0x0][0x220] ;  /* 0x00008800ff1c7b82 */ /* 0x000ee20000000a00 */
[----:B------:R-:W-:Y:S02]  /*0930*/  FSETP.GEU.AND P3, PT, R15, RZ, PT ;  /* 0x000000ff0f00720b */ /* 0x000fe40003f6e000 */
[----:B------:R-:W-:Y:S01]  /*0940*/  FSETP.GEU.AND P4, PT, R14, RZ, PT ;  /* 0x000000ff0e00720b */ /* 0x000fe20003f8e000 */
[----:B------:R-:W4:Y:S01]  /*0950*/  MUFU.RSQ R32, R32 ;  /* 0x0000002000207308 */ /* 0x000f220000001400 */
[----:B------:R-:W-:Y:S02]  /*0960*/  FSETP.GEU.AND P6, PT, R30, RZ, PT ;  /* 0x000000ff1e00720b */ /* 0x000fe40003fce000 */
[----:B------:R-:W-:Y:S01]  /*0970*/  FSETP.GEU.AND P5, PT, R12, RZ, PT ;  /* 0x000000ff0c00720b */ /* 0x000fe20003fae000 */
[--C-:B-1----:R-:W-:Y:S01]  /*0980*/  IMAD.WIDE R24, R25, 0x4, R26.reuse ;  /* 0x0000000419187825 */ /* 0x102fe200078e021a */
[----:B------:R-:W-:Y:S02]  /*0990*/  ISETP.LT.AND P0, PT, R31, 0x400, !P0 ;  /* 0x000004001f00780c */ /* 0x000fe40004701270 */
[----:B------:R-:W-:Y:S01]  /*09a0*/  SEL R15, R15, RZ, P3 ;  /* 0x000000ff0f0f7207 */ /* 0x000fe20001800000 */
[----:B------:R-:W-:Y:S01]  /*09b0*/  IMAD.WIDE R26, R13, 0x4, R26 ;  /* 0x000000040d1a7825 */ /* 0x000fe200078e021a */
[----:B------:R-:W-:-:S02]  /*09c0*/  SEL R14, R14, RZ, P4 ;  /* 0x000000ff0e0e7207 */ /* 0x000fc40002000000 */
[----:B------:R-:W-:Y:S02]  /*09d0*/  SEL R13, R30, RZ, P6 ;  /* 0x000000ff1e0d7207 */ /* 0x000fe40003000000 */
[----:B------:R-:W-:Y:S02]  /*09e0*/  SEL R12, R12, RZ, P5 ;  /* 0x000000ff0c0c7207 */ /* 0x000fe40002800000 */
[----:B------:R-:W-:Y:S02]  /*09f0*/  FSETP.GEU.AND P3, PT, R19, RZ, PT ;  /* 0x000000ff1300720b */ /* 0x000fe40003f6e000 */
[----:B------:R-:W-:Y:S02]  /*0a00*/  FSETP.GEU.AND P4, PT, R18, RZ, PT ;  /* 0x000000ff1200720b */ /* 0x000fe40003f8e000 */
[----:B------:R-:W-:Y:S02]  /*0a10*/  FSETP.GEU.AND P6, PT, R17, RZ, PT ;  /* 0x000000ff1100720b */ /* 0x000fe40003fce000 */
[----:B------:R-:W-:Y:S01]  /*0a20*/  FSETP.GEU.AND P5, PT, R16, RZ, PT ;  /* 0x000000ff1000720b */ /* 0x000fe20003fae000 */
[----:B--2---:R-:W-:Y:S01]  /*0a30*/  IMAD.WIDE R22, R31, 0x4, R22 ;  /* 0x000000041f167825 */ /* 0x004fe200078e0216 */
[----:B------:R-:W-:-:S02]  /*0a40*/  SEL R19, R19, RZ, P3 ;  /* 0x000000ff13137207 */ /* 0x000fc40001800000 */
[----:B------:R-:W-:Y:S02]  /*0a50*/  SEL R18, R18, RZ, P4 ;  /* 0x000000ff12127207 */ /* 0x000fe40002000000 */
[----:B------:R-:W-:Y:S02]  /*0a60*/  SEL R17, R17, RZ, P6 ;  /* 0x000000ff11117207 */ /* 0x000fe40003000000 */
[----:B------:R-:W-:Y:S01]  /*0a70*/  SEL R16, R16, RZ, P5 ;  /* 0x000000ff10107207 */ /* 0x000fe20002800000 */
[----:B------:R1:W-:Y:S04]  /*0a80*/  @!P2 STG.E.128 desc[UR6][R20.64], R8 ;  /* 0x000000081400a986 */ /* 0x0003e8000c101d06 */
[----:B------:R1:W-:Y:S04]  /*0a90*/  @!P1 STG.E.128 desc[UR6][R2.64], R4 ;  /* 0x0000000402009986 */ /* 0x0003e8000c101d06 */
[----:B------:R1:W-:Y:S04]  /*0aa0*/  @!P2 STG.E.128 desc[UR6][R24.64], R12 ;  /* 0x0000000c1800a986 */ /* 0x0003e8000c101d06 */
[----:B------:R1:W-:Y:S01]  /*0ab0*/  @!P1 STG.E.128 desc[UR6][R26.64], R16 ;  /* 0x000000101a009986 */ /* 0x0003e2000c101d06 */
[----:B---3--:R-:W-:-:S03]  /*0ac0*/  IMAD.WIDE R28, R31, 0x4, R28 ;  /* 0x000000041f1c7825 */ /* 0x008fc600078e021c */
[----:B----4-:R1:W-:Y:S01]  /*0ad0*/  @P0 STG.E desc[UR6][R22.64], R32 ;  /* 0x0000002016000986 */ /* 0x0103e2000c101906 */
[----:B------:R-:W-:Y:S05]  /*0ae0*/  @!P0 EXIT ;  /* 0x000000000000894d */ /* 0x000fea0003800000 */
[----:B-1----:R-:W-:-:S05]  /*0af0*/  FMUL R3, R0, 0.015625 ;  /* 0x3c80000000037820 */ /* 0x002fca0000400000 */
[----:B------:R-:W-:Y:S01]  /*0b00*/  STG.E desc[UR6][R28.64], R3 ;  /* 0x000000031c007986 */ /* 0x000fe2000c101906 */
[----:B------:R-:W-:Y:S05]  /*0b10*/  EXIT ;  /* 0x000000000000794d */ /* 0x000fea0003800000 */
.L_x_0:
[----:B------:R-:W-:-:S00]  /*0b20*/  BRA `(.L_x_0) ;  /* 0xfffffffc00fc7947 */ /* 0x000fc0000383ffff */
[----:B------:R-:W-:-:S00]  /*0b30*/  NOP ;  /* 0x0000000000007918 */ /* 0x000fc00000000000 */
        /* <DEDUP_REMOVED lines=12> */
.L_x_1:


//--------------------- .nv.global.init           --------------------------
	.section	.nv.global.init,"aw",@progbits
.nv.global.init:
	.type		_$_str,@object
	.size		_$_str,(.L_0 - _$_str)
_$_str:
        /*0000*/ 	.byte	0x5f, 0x5f, 0x43, 0x55, 0x44, 0x41, 0x5f, 0x46, 0x54, 0x5a, 0x00
.L_0:


//--------------------- .nv.shared.triton_per_fused__native_batch_norm_legit_convolution_relu_22 --------------------------
	.section	.nv.shared.triton_per_fused__native_batch_norm_legit_convolution_relu_22,"aw",@nobits
	.sectionflags	@""
	.align	16
	.zero		1024


//--------------------- .nv.constant0.triton_per_fused__native_batch_norm_legit_convolution_relu_22 --------------------------
	.section	.nv.constant0.triton_per_fused__native_batch_norm_legit_convolution_relu_22,"a",@progbits
	.sectionflags	@""
	.align	4
.nv.constant0.triton_per_fused__native_batch_norm_legit_convolution_relu_22:
	.zero		576
